//
// Generated by NVIDIA NVVM Compiler
//
// Compiler Build ID: CL-36424714
// Cuda compilation tools, release 13.0, V13.0.88
// Based on NVVM 20.0.0
//

.version 9.0
.target sm_100
.address_size 64

	// .globl	_Z8mykernelPfPKfii

.visible .entry _Z8mykernelPfPKfii(
	.param .u64 .ptr .align 1 _Z8mykernelPfPKfii_param_0,
	.param .u64 .ptr .align 1 _Z8mykernelPfPKfii_param_1,
	.param .u32 _Z8mykernelPfPKfii_param_2,
	.param .u32 _Z8mykernelPfPKfii_param_3
)
{
	.reg .pred 	%p<13>;
	.reg .b32 	%r<41>;
	.reg .b32 	%f<50>;
	.reg .b64 	%rd<37>;
	.reg .b64 	%fd<52>;

	ld.param.u64 	%rd6, [_Z8mykernelPfPKfii_param_0];
	ld.param.u64 	%rd7, [_Z8mykernelPfPKfii_param_1];
	ld.param.u32 	%r18, [_Z8mykernelPfPKfii_param_2];
	ld.param.u32 	%r19, [_Z8mykernelPfPKfii_param_3];
	cvta.to.global.u64 	%rd1, %rd7;
	mov.u32 	%r20, %tid.x;
	mov.u32 	%r21, %ctaid.x;
	mov.u32 	%r22, %ntid.x;
	mad.lo.s32 	%r1, %r21, %r22, %r20;
	mov.u32 	%r23, %tid.y;
	mov.u32 	%r24, %ctaid.y;
	mov.u32 	%r25, %ntid.y;
	mad.lo.s32 	%r2, %r24, %r25, %r23;
	max.s32 	%r26, %r1, %r2;
	setp.ge.s32 	%p1, %r26, %r19;
	setp.gt.s32 	%p2, %r2, %r1;
	or.pred  	%p3, %p2, %p1;
	@%p3 bra 	$L__BB0_15;
	setp.lt.s32 	%p4, %r18, 1;
	mov.f32 	%f49, 0f00000000;
	@%p4 bra 	$L__BB0_14;
	mul.lo.s32 	%r3, %r18, %r1;
	mul.lo.s32 	%r4, %r18, %r2;
	and.b32  	%r5, %r18, 7;
	setp.lt.u32 	%p5, %r18, 8;
	mov.f64 	%fd51, 0d0000000000000000;
	mov.b32 	%r39, 0;
	@%p5 bra 	$L__BB0_5;
	and.b32  	%r39, %r18, 2147483640;
	neg.s32 	%r37, %r39;
	add.s64 	%rd2, %rd1, 16;
	mul.wide.u32 	%rd8, %r4, 4;
	add.s64 	%rd36, %rd2, %rd8;
	mov.f64 	%fd51, 0d0000000000000000;
	mov.u32 	%r36, %r3;
$L__BB0_4:
	.pragma "nounroll";
	mul.wide.s32 	%rd9, %r36, 4;
	add.s64 	%rd10, %rd2, %rd9;
	ld.global.f32 	%f4, [%rd10+-16];
	ld.global.f32 	%f5, [%rd36+-16];
	mul.f32 	%f6, %f4, %f5;
	cvt.f64.f32 	%fd16, %f6;
	add.f64 	%fd17, %fd51, %fd16;
	ld.global.f32 	%f7, [%rd10+-12];
	ld.global.f32 	%f8, [%rd36+-12];
	mul.f32 	%f9, %f7, %f8;
	cvt.f64.f32 	%fd18, %f9;
	add.f64 	%fd19, %fd17, %fd18;
	ld.global.f32 	%f10, [%rd10+-8];
	ld.global.f32 	%f11, [%rd36+-8];
	mul.f32 	%f12, %f10, %f11;
	cvt.f64.f32 	%fd20, %f12;
	add.f64 	%fd21, %fd19, %fd20;
	ld.global.f32 	%f13, [%rd10+-4];
	ld.global.f32 	%f14, [%rd36+-4];
	mul.f32 	%f15, %f13, %f14;
	cvt.f64.f32 	%fd22, %f15;
	add.f64 	%fd23, %fd21, %fd22;
	ld.global.f32 	%f16, [%rd10];
	ld.global.f32 	%f17, [%rd36];
	mul.f32 	%f18, %f16, %f17;
	cvt.f64.f32 	%fd24, %f18;
	add.f64 	%fd25, %fd23, %fd24;
	ld.global.f32 	%f19, [%rd10+4];
	ld.global.f32 	%f20, [%rd36+4];
	mul.f32 	%f21, %f19, %f20;
	cvt.f64.f32 	%fd26, %f21;
	add.f64 	%fd27, %fd25, %fd26;
	ld.global.f32 	%f22, [%rd10+8];
	ld.global.f32 	%f23, [%rd36+8];
	mul.f32 	%f24, %f22, %f23;
	cvt.f64.f32 	%fd28, %f24;
	add.f64 	%fd29, %fd27, %fd28;
	ld.global.f32 	%f25, [%rd10+12];
	ld.global.f32 	%f26, [%rd36+12];
	mul.f32 	%f27, %f25, %f26;
	cvt.f64.f32 	%fd30, %f27;
	add.f64 	%fd51, %fd29, %fd30;
	add.s32 	%r37, %r37, 8;
	add.s32 	%r36, %r36, 8;
	add.s64 	%rd36, %rd36, 32;
	setp.ne.s32 	%p6, %r37, 0;
	@%p6 bra 	$L__BB0_4;
$L__BB0_5:
	setp.eq.s32 	%p7, %r5, 0;
	@%p7 bra 	$L__BB0_13;
	and.b32  	%r13, %r18, 3;
	setp.lt.u32 	%p8, %r5, 4;
	@%p8 bra 	$L__BB0_8;
	add.s32 	%r28, %r39, %r3;
	mul.wide.s32 	%rd11, %r28, 4;
	add.s64 	%rd12, %rd1, %rd11;
	ld.global.f32 	%f28, [%rd12];
	add.s32 	%r29, %r39, %r4;
	mul.wide.u32 	%rd13, %r29, 4;
	add.s64 	%rd14, %rd1, %rd13;
	ld.global.f32 	%f29, [%rd14];
	mul.f32 	%f30, %f28, %f29;
	cvt.f64.f32 	%fd32, %f30;
	add.f64 	%fd33, %fd51, %fd32;
	ld.global.f32 	%f31, [%rd12+4];
	cvt.u64.u32 	%rd15, %r4;
	cvt.u64.u32 	%rd16, %r39;
	add.s64 	%rd17, %rd16, %rd15;
	shl.b64 	%rd18, %rd17, 2;
	add.s64 	%rd19, %rd1, %rd18;
	ld.global.f32 	%f32, [%rd19+4];
	mul.f32 	%f33, %f31, %f32;
	cvt.f64.f32 	%fd34, %f33;
	add.f64 	%fd35, %fd33, %fd34;
	ld.global.f32 	%f34, [%rd12+8];
	ld.global.f32 	%f35, [%rd19+8];
	mul.f32 	%f36, %f34, %f35;
	cvt.f64.f32 	%fd36, %f36;
	add.f64 	%fd37, %fd35, %fd36;
	ld.global.f32 	%f37, [%rd12+12];
	ld.global.f32 	%f38, [%rd19+12];
	mul.f32 	%f39, %f37, %f38;
	cvt.f64.f32 	%fd38, %f39;
	add.f64 	%fd51, %fd37, %fd38;
	add.s32 	%r39, %r39, 4;
$L__BB0_8:
	setp.eq.s32 	%p9, %r13, 0;
	@%p9 bra 	$L__BB0_13;
	setp.eq.s32 	%p10, %r13, 1;
	@%p10 bra 	$L__BB0_11;
	add.s32 	%r30, %r39, %r3;
	mul.wide.s32 	%rd20, %r30, 4;
	add.s64 	%rd21, %rd1, %rd20;
	ld.global.f32 	%f40, [%rd21];
	add.s32 	%r31, %r39, %r4;
	mul.wide.u32 	%rd22, %r31, 4;
	add.s64 	%rd23, %rd1, %rd22;
	ld.global.f32 	%f41, [%rd23];
	mul.f32 	%f42, %f40, %f41;
	cvt.f64.f32 	%fd40, %f42;
	add.f64 	%fd41, %fd51, %fd40;
	ld.global.f32 	%f43, [%rd21+4];
	cvt.u64.u32 	%rd24, %r4;
	cvt.u64.u32 	%rd25, %r39;
	add.s64 	%rd26, %rd25, %rd24;
	shl.b64 	%rd27, %rd26, 2;
	add.s64 	%rd28, %rd1, %rd27;
	ld.global.f32 	%f44, [%rd28+4];
	mul.f32 	%f45, %f43, %f44;
	cvt.f64.f32 	%fd42, %f45;
	add.f64 	%fd51, %fd41, %fd42;
	add.s32 	%r39, %r39, 2;
$L__BB0_11:
	and.b32  	%r32, %r18, 1;
	setp.eq.b32 	%p11, %r32, 1;
	not.pred 	%p12, %p11;
	@%p12 bra 	$L__BB0_13;
	add.s32 	%r33, %r39, %r3;
	mul.wide.s32 	%rd29, %r33, 4;
	add.s64 	%rd30, %rd1, %rd29;
	ld.global.f32 	%f46, [%rd30];
	add.s32 	%r34, %r39, %r4;
	mul.wide.u32 	%rd31, %r34, 4;
	add.s64 	%rd32, %rd1, %rd31;
	ld.global.f32 	%f47, [%rd32];
	mul.f32 	%f48, %f46, %f47;
	cvt.f64.f32 	%fd43, %f48;
	add.f64 	%fd51, %fd51, %fd43;
$L__BB0_13:
	cvt.rn.f32.f64 	%f49, %fd51;
$L__BB0_14:
	mad.lo.s32 	%r35, %r19, %r1, %r2;
	cvta.to.global.u64 	%rd33, %rd6;
	mul.wide.u32 	%rd34, %r35, 4;
	add.s64 	%rd35, %rd33, %rd34;
	st.global.f32 	[%rd35], %f49;
$L__BB0_15:
	ret;

}


// ===== COMPILED SASS (sm_100) =====

	.target	sm_100

	.elftype	@"ET_EXEC"


//--------------------- .note.nv.tkinfo           --------------------------
	.section	.note.nv.tkinfo,"",@"SHT_NOTE"
	.sectionflags	@"SHF_NOTE_NV_TKINFO"
	.tkinfo
        /*0018*/ 	.word	0x00000002
        /*0030*/ 	.string	""
        /*0030*/ 	.string	"ptxas"
        /*0030*/ 	.string	"Cuda compilation tools, release 13.0, V13.0.88"
        /*0030*/ 	.string	"Build cuda_13.0.r13.0/compiler.36424714_0"
        /*0030*/ 	.string	"-arch sm_100 -m 64 "



//--------------------- .note.nv.cuinfo           --------------------------
	.section	.note.nv.cuinfo,"",@"SHT_NOTE"
	.sectionflags	@"SHF_NOTE_NV_CUINFO"
        /*0018*/ 	.short	0x0002
        /*001a*/ 	.short	0x0064
        /*001c*/ 	.short	0x0082
	.zero		2


//--------------------- .nv.info                  --------------------------
	.section	.nv.info,"",@"SHT_CUDA_INFO"
	.align	4


	//----- nvinfo : EIATTR_REGCOUNT
	.align		4
        /*0000*/ 	.byte	0x04, 0x2f
        /*0002*/ 	.short	(.L_1 - .L_0)
	.align		4
.L_0:
        /*0004*/ 	.word	index@(_Z8mykernelPfPKfii)
        /*0008*/ 	.word	0x00000020


	//----- nvinfo : EIATTR_FRAME_SIZE
	.align		4
.L_1:
        /*000c*/ 	.byte	0x04, 0x11
        /*000e*/ 	.short	(.L_3 - .L_2)
	.align		4
.L_2:
        /*0010*/ 	.word	index@(_Z8mykernelPfPKfii)
        /*0014*/ 	.word	0x00000000


	//----- nvinfo : EIATTR_MIN_STACK_SIZE
	.align		4
.L_3:
        /*0018*/ 	.byte	0x04, 0x12
        /*001a*/ 	.short	(.L_5 - .L_4)
	.align		4
.L_4:
        /*001c*/ 	.word	index@(_Z8mykernelPfPKfii)
        /*0020*/ 	.word	0x00000000
.L_5:


//--------------------- .nv.compat                --------------------------
	.section	.nv.compat,"",@"SHT_CUDA_COMPAT_INFO"
	.align	4
        /*0000*/ 	.byte	0x02, 0x09, 0x00, 0x00, 0x02, 0x02, 0x01, 0x00, 0x02, 0x05, 0x05, 0x00, 0x03, 0x07, 0x01, 0x01
        /*0010*/ 	.byte	0x02, 0x03, 0x00, 0x00, 0x02, 0x06, 0x01, 0x00, 0x04, 0x0b, 0x08, 0x00, 0x01, 0x00, 0x00, 0x00
        /*0020*/ 	.byte	0x00, 0x00, 0x00, 0x00


//--------------------- .nv.info._Z8mykernelPfPKfii --------------------------
	.section	.nv.info._Z8mykernelPfPKfii,"",@"SHT_CUDA_INFO"
	.sectionflags	@""
	.align	4


	//----- nvinfo : EIATTR_CUDA_API_VERSION
	.align		4
        /*0000*/ 	.byte	0x04, 0x37
        /*0002*/ 	.short	(.L_7 - .L_6)
.L_6:
        /*0004*/ 	.word	0x00000082


	//----- nvinfo : EIATTR_KPARAM_INFO
	.align		4
.L_7:
        /*0008*/ 	.byte	0x04, 0x17
        /*000a*/ 	.short	(.L_9 - .L_8)
.L_8:
        /*000c*/ 	.word	0x00000000
        /*0010*/ 	.short	0x0003
        /*0012*/ 	.short	0x0014
        /*0014*/ 	.byte	0x00, 0xf0, 0x11, 0x00


	//----- nvinfo : EIATTR_KPARAM_INFO
	.align		4
.L_9:
        /*0018*/ 	.byte	0x04, 0x17
        /*001a*/ 	.short	(.L_11 - .L_10)
.L_10:
        /*001c*/ 	.word	0x00000000
        /*0020*/ 	.short	0x0002
        /*0022*/ 	.short	0x0010
        /*0024*/ 	.byte	0x00, 0xf0, 0x11, 0x00


	//----- nvinfo : EIATTR_KPARAM_INFO
	.align		4
.L_11:
        /*0028*/ 	.byte	0x04, 0x17
        /*002a*/ 	.short	(.L_13 - .L_12)
.L_12:
        /*002c*/ 	.word	0x00000000
        /*0030*/ 	.short	0x0001
        /*0032*/ 	.short	0x0008
        /*0034*/ 	.byte	0x00, 0xf5, 0x21, 0x00


	//----- nvinfo : EIATTR_KPARAM_INFO
	.align		4
.L_13:
        /*0038*/ 	.byte	0x04, 0x17
        /*003a*/ 	.short	(.L_15 - .L_14)
.L_14:
        /*003c*/ 	.word	0x00000000
        /*0040*/ 	.short	0x0000
        /*0042*/ 	.short	0x0000
        /*0044*/ 	.byte	0x00, 0xf5, 0x21, 0x00


	//----- nvinfo : EIATTR_SPARSE_MMA_MASK
	.align		4
.L_15:
        /*0048*/ 	.byte	0x03, 0x50
        /*004a*/ 	.short	0x0000


	//----- nvinfo : EIATTR_MAXREG_COUNT
	.align		4
        /*004c*/ 	.byte	0x03, 0x1b
        /*004e*/ 	.short	0x00ff


	//----- nvinfo : EIATTR_MERCURY_ISA_VERSION
	.align		4
        /*0050*/ 	.byte	0x03, 0x5f
        /*0052*/ 	.short	0x0101


	//----- nvinfo : EIATTR_VRC_CTA_INIT_COUNT
	.align		4
        /*0054*/ 	.byte	0x02, 0x4a
	.zero		1
	.zero		1


	//----- nvinfo : EIATTR_EXIT_INSTR_OFFSETS
	.align		4
        /*0058*/ 	.byte	0x04, 0x1c
        /*005a*/ 	.short	(.L_17 - .L_16)


	//   ....[0]....
.L_16:
        /*005c*/ 	.word	0x000000d0


	//   ....[1]....
        /*0060*/ 	.word	0x00000a40


	//----- nvinfo : EIATTR_CBANK_PARAM_SIZE
	.align		4
.L_17:
        /*0064*/ 	.byte	0x03, 0x19
        /*0066*/ 	.short	0x0018


	//----- nvinfo : EIATTR_PARAM_CBANK
	.align		4
        /*0068*/ 	.byte	0x04, 0x0a
        /*006a*/ 	.short	(.L_19 - .L_18)
	.align		4
.L_18:
        /*006c*/ 	.word	index@(.nv.constant0._Z8mykernelPfPKfii)
        /*0070*/ 	.short	0x0380
        /*0072*/ 	.short	0x0018


	//----- nvinfo : EIATTR_SW_WAR
	.align		4
.L_19:
        /*0074*/ 	.byte	0x04, 0x36
        /*0076*/ 	.short	(.L_21 - .L_20)
.L_20:
        /*0078*/ 	.word	0x00000008
.L_21:


//--------------------- .nv.callgraph             --------------------------
	.section	.nv.callgraph,"",@"SHT_CUDA_CALLGRAPH"
	.align	4
	.sectionentsize	8
	.align		4
        /*0000*/ 	.word	0x00000000
	.align		4
        /*0004*/ 	.word	0xffffffff
	.align		4
        /*0008*/ 	.word	0x00000000
	.align		4
        /*000c*/ 	.word	0xfffffffe
	.align		4
        /*0010*/ 	.word	0x00000000
	.align		4
        /*0014*/ 	.word	0xfffffffd
	.align		4
        /*0018*/ 	.word	0x00000000
	.align		4
        /*001c*/ 	.word	0xfffffffc


//--------------------- .text._Z8mykernelPfPKfii  --------------------------
	.section	.text._Z8mykernelPfPKfii,"ax",@progbits
	.align	128
        .global         _Z8mykernelPfPKfii
        .type           _Z8mykernelPfPKfii,@function
        .size           _Z8mykernelPfPKfii,(.L_x_7 - _Z8mykernelPfPKfii)
        .other          _Z8mykernelPfPKfii,@"STO_CUDA_ENTRY STV_DEFAULT"
_Z8mykernelPfPKfii:
.text._Z8mykernelPfPKfii:
[----:B------:R-:W-:Y:S01]  /*0000*/  LDC R1, c[0x0][0x37c] ;  /* 0x0000df00ff017b82 */ /* 0x000fe20000000800 */
[----:B------:R-:W0:Y:S07]  /*0010*/  S2R R4, SR_TID.X ;  /* 0x0000000000047919 */ /* 0x000e2e0000002100 */
[----:B------:R-:W0:Y:S01]  /*0020*/  S2UR UR4, SR_CTAID.X ;  /* 0x00000000000479c3 */ /* 0x000e220000002500 */
[----:B------:R-:W1:Y:S01]  /*0030*/  LDCU UR9, c[0x0][0x394] ;  /* 0x00007280ff0977ac */ /* 0x000e620008000800 */
[----:B------:R-:W2:Y:S06]  /*0040*/  S2R R0, SR_TID.Y ;  /* 0x0000000000007919 */ /* 0x000eac0000002200 */
[----:B------:R-:W0:Y:S08]  /*0050*/  LDC R3, c[0x0][0x360] ;  /* 0x0000d800ff037b82 */ /* 0x000e300000000800 */
[----:B------:R-:W2:Y:S08]  /*0060*/  S2UR UR5, SR_CTAID.Y ;  /* 0x00000000000579c3 */ /* 0x000eb00000002600 */
[----:B------:R-:W2:Y:S01]  /*0070*/  LDC R5, c[0x0][0x364] ;  /* 0x0000d900ff057b82 */ /* 0x000ea20000000800 */
[----:B0-----:R-:W-:-:S02]  /*0080*/  IMAD R4, R3, UR4, R4 ;  /* 0x0000000403047c24 */ /* 0x001fc4000f8e0204 */
[----:B--2---:R-:W-:-:S05]  /*0090*/  IMAD R3, R5, UR5, R0 ;  /* 0x0000000505037c24 */ /* 0x004fca000f8e0200 */
[----:B------:R-:W-:-:S04]  /*00a0*/  VIMNMX R0, PT, PT, R4, R3, !PT ;  /* 0x0000000304007248 */ /* 0x000fc80007fe0100 */
[----:B-1----:R-:W-:-:S04]  /*00b0*/  ISETP.GE.AND P0, PT, R0, UR9, PT ;  /* 0x0000000900007c0c */ /* 0x002fc8000bf06270 */
[----:B------:R-:W-:-:S13]  /*00c0*/  ISETP.GT.OR P0, PT, R3, R4, P0 ;  /* 0x000000040300720c */ /* 0x000fda0000704670 */
[----:B------:R-:W-:Y:S05]  /*00d0*/  @P0 EXIT ;  /* 0x000000000000094d */ /* 0x000fea0003800000 */
[----:B------:R-:W0:Y:S01]  /*00e0*/  LDCU UR6, c[0x0][0x390] ;  /* 0x00007200ff0677ac */ /* 0x000e220008000800 */
[----:B------:R-:W-:Y:S01]  /*00f0*/  HFMA2 R15, -RZ, RZ, 0, 0 ;  /* 0x00000000ff0f7431 */ /* 0x000fe200000001ff */
[----:B------:R-:W1:Y:S01]  /*0100*/  LDCU.64 UR10, c[0x0][0x358] ;  /* 0x00006b00ff0a77ac */ /* 0x000e620008000a00 */
[----:B0-----:R-:W-:-:S09]  /*0110*/  UISETP.GE.AND UP0, UPT, UR6, 0x1, UPT ;  /* 0x000000010600788c */ /* 0x001fd2000bf06270 */
[----:B-1----:R-:W-:Y:S05]  /*0120*/  BRA.U !UP0, `(.L_x_0) ;  /* 0x0000000908347547 */ /* 0x002fea000b800000 */
[----:B------:R-:W-:Y:S02]  /*0130*/  UISETP.GE.U32.AND UP1, UPT, UR6, 0x8, UPT ;  /* 0x000000080600788c */ /* 0x000fe4000bf26070 */
[----:B------:R-:W-:Y:S01]  /*0140*/  IMAD R2, R4, UR6, RZ ;  /* 0x0000000604027c24 */ /* 0x000fe2000f8e02ff */
[----:B------:R-:W-:Y:S02]  /*0150*/  ULOP3.LUT UR7, UR6, 0x7, URZ, 0xc0, !UPT ;  /* 0x0000000706077892 */ /* 0x000fe4000f8ec0ff */
[----:B------:R-:W-:Y:S01]  /*0160*/  IMAD R0, R3, UR6, RZ ;  /* 0x0000000603007c24 */ /* 0x000fe2000f8e02ff */
[----:B------:R-:W-:Y:S01]  /*0170*/  CS2R R14, SRZ ;  /* 0x00000000000e7805 */ /* 0x000fe2000001ff00 */
[----:B------:R-:W-:Y:S01]  /*0180*/  UMOV UR4, URZ ;  /* 0x000000ff00047c82 */ /* 0x000fe20008000000 */
[----:B------:R-:W-:Y:S01]  /*0190*/  UISETP.NE.AND UP0, UPT, UR7, URZ, UPT ;  /* 0x000000ff0700728c */ /* 0x000fe2000bf05270 */
[----:B------:R-:W-:Y:S10]  /*01a0*/  BRA.U !UP1, `(.L_x_1) ;  /* 0x0000000109ec7547 */ /* 0x000ff4000b800000 */
[----:B------:R-:W0:Y:S01]  /*01b0*/  LDCU.64 UR4, c[0x0][0x388] ;  /* 0x00007100ff0477ac */ /* 0x000e220008000a00 */
[----:B------:R-:W-:Y:S02]  /*01c0*/  MOV R5, R2 ;  /* 0x0000000200057202 */ /* 0x000fe40000000f00 */
[----:B------:R-:W-:Y:S01]  /*01d0*/  CS2R R14, SRZ ;  /* 0x00000000000e7805 */ /* 0x000fe2000001ff00 */
[----:B0-----:R-:W-:-:S04]  /*01e0*/  UIADD3 UR4, UP1, UPT, UR4, 0x10, URZ ;  /* 0x0000001004047890 */ /* 0x001fc8000ff3e0ff */
[----:B------:R-:W-:Y:S02]  /*01f0*/  UIADD3.X UR5, UPT, UPT, URZ, UR5, URZ, UP1, !UPT ;  /* 0x00000005ff057290 */ /* 0x000fe40008ffe4ff */
[----:B------:R-:W-:Y:S01]  /*0200*/  MOV R12, UR4 ;  /* 0x00000004000c7c02 */ /* 0x000fe20008000f00 */
[----:B------:R-:W-:-:S03]  /*0210*/  ULOP3.LUT UR4, UR6, 0x7ffffff8, URZ, 0xc0, !UPT ;  /* 0x7ffffff806047892 */ /* 0x000fc6000f8ec0ff */
[----:B------:R-:W-:Y:S01]  /*0220*/  MOV R13, UR5 ;  /* 0x00000005000d7c02 */ /* 0x000fe20008000f00 */
[----:B------:R-:W-:Y:S02]  /*0230*/  UIADD3 UR5, UPT, UPT, -UR4, URZ, URZ ;  /* 0x000000ff04057290 */ /* 0x000fe4000fffe1ff */
[----:B------:R-:W-:-:S03]  /*0240*/  IMAD.WIDE.U32 R6, R0, 0x4, R12 ;  /* 0x0000000400067825 */ /* 0x000fc600078e000c */
[----:B------:R-:W-:Y:S02]  /*0250*/  MOV R10, R6 ;  /* 0x00000006000a7202 */ /* 0x000fe40000000f00 */
[----:B------:R-:W-:-:S07]  /*0260*/  MOV R11, R7 ;  /* 0x00000007000b7202 */ /* 0x000fce0000000f00 */
.L_x_2:
[----:B------:R-:W-:Y:S01]  /*0270*/  IMAD.WIDE R26, R5, 0x4, R12 ;  /* 0x00000004051a7825 */ /* 0x000fe200078e020c */
[----:B------:R-:W2:Y:S04]  /*0280*/  LDG.E R21, desc[UR10][R10.64+-0x10] ;  /* 0xfffff00a0a157981 */ /* 0x000ea8000c1e1900 */
[----:B------:R-:W2:Y:S04]  /*0290*/  LDG.E R20, desc[UR10][R26.64+-0x10] ;  /* 0xfffff00a1a147981 */ /* 0x000ea8000c1e1900 */
[----:B------:R-:W3:Y:S04]  /*02a0*/  LDG.E R19, desc[UR10][R26.64+-0xc] ;  /* 0xfffff40a1a137981 */ /* 0x000ee8000c1e1900 */
[----:B------:R-:W3:Y:S04]  /*02b0*/  LDG.E R18, desc[UR10][R10.64+-0xc] ;  /* 0xfffff40a0a127981 */ /* 0x000ee8000c1e1900 */
[----:B------:R-:W4:Y:S04]  /*02c0*/  LDG.E R16, desc[UR10][R26.64+-0x8] ;  /* 0xfffff80a1a107981 */ /* 0x000f28000c1e1900 */
[----:B------:R-:W4:Y:S04]  /*02d0*/  LDG.E R17, desc[UR10][R10.64+-0x8] ;  /* 0xfffff80a0a117981 */ /* 0x000f28000c1e1900 */
[----:B------:R-:W5:Y:S04]  /*02e0*/  LDG.E R24, desc[UR10][R26.64+-0x4] ;  /* 0xfffffc0a1a187981 */ /* 0x000f68000c1e1900 */
[----:B------:R-:W5:Y:S04]  /*02f0*/  LDG.E R25, desc[UR10][R10.64+-0x4] ;  /* 0xfffffc0a0a197981 */ /* 0x000f68000c1e1900 */
[----:B------:R-:W5:Y:S04]  /*0300*/  LDG.E R6, desc[UR10][R26.64] ;  /* 0x0000000a1a067981 */ /* 0x000f68000c1e1900 */
[----:B------:R-:W5:Y:S04]  /*0310*/  LDG.E R7, desc[UR10][R10.64] ;  /* 0x0000000a0a077981 */ /* 0x000f68000c1e1900 */
[----:B------:R-:W5:Y:S04]  /*0320*/  LDG.E R8, desc[UR10][R26.64+0x4] ;  /* 0x0000040a1a087981 */ /* 0x000f68000c1e1900 */
[----:B------:R-:W5:Y:S04]  /*0330*/  LDG.E R9, desc[UR10][R10.64+0x4] ;  /* 0x0000040a0a097981 */ /* 0x000f68000c1e1900 */
[----:B------:R-:W5:Y:S04]  /*0340*/  LDG.E R22, desc[UR10][R26.64+0xc] ;  /* 0x00000c0a1a167981 */ /* 0x000f68000c1e1900 */
[----:B------:R-:W5:Y:S01]  /*0350*/  LDG.E R23, desc[UR10][R10.64+0xc] ;  /* 0x00000c0a0a177981 */ /* 0x000f62000c1e1900 */
[----:B--2---:R-:W-:-:S03]  /*0360*/  FMUL R28, R20, R21 ;  /* 0x00000015141c7220 */ /* 0x004fc60000400000 */
[----:B------:R-:W2:Y:S04]  /*0370*/  LDG.E R20, desc[UR10][R26.64+0x8] ;  /* 0x0000080a1a147981 */ /* 0x000ea8000c1e1900 */
[----:B------:R0:W2:Y:S01]  /*0380*/  LDG.E R21, desc[UR10][R10.64+0x8] ;  /* 0x0000080a0a157981 */ /* 0x0000a2000c1e1900 */
[----:B---3--:R-:W-:Y:S02]  /*0390*/  FMUL R29, R19, R18 ;  /* 0x00000012131d7220 */ /* 0x008fe40000400000 */
[----:B------:R4:W1:Y:S02]  /*03a0*/  F2F.F64.F32 R18, R28 ;  /* 0x0000001c00127310 */ /* 0x0008640000201800 */
[----:B----4-:R-:W-:-:S06]  /*03b0*/  FMUL R28, R16, R17 ;  /* 0x00000011101c7220 */ /* 0x010fcc0000400000 */
[----:B------:R-:W3:Y:S01]  /*03c0*/  F2F.F64.F32 R16, R29 ;  /* 0x0000001d00107310 */ /* 0x000ee20000201800 */
[----:B-1----:R-:W-:-:S07]  /*03d0*/  DADD R18, R18, R14 ;  /* 0x0000000012127229 */ /* 0x002fce000000000e */
[----:B------:R-:W1:Y:S01]  /*03e0*/  F2F.F64.F32 R14, R28 ;  /* 0x0000001c000e7310 */ /* 0x000e620000201800 */
[----:B-----5:R-:W-:Y:S01]  /*03f0*/  FMUL R24, R24, R25 ;  /* 0x0000001918187220 */ /* 0x020fe20000400000 */
[----:B---3--:R-:W-:-:S06]  /*0400*/  DADD R16, R18, R16 ;  /* 0x0000000012107229 */ /* 0x008fcc0000000010 */
[----:B------:R-:W3:Y:S01]  /*0410*/  F2F.F64.F32 R18, R24 ;  /* 0x0000001800127310 */ /* 0x000ee20000201800 */
[----:B------:R-:W-:Y:S01]  /*0420*/  FMUL R25, R6, R7 ;  /* 0x0000000706197220 */ /* 0x000fe20000400000 */
[----:B-1----:R-:W-:-:S06]  /*0430*/  DADD R14, R16, R14 ;  /* 0x00000000100e7229 */ /* 0x002fcc000000000e */
[----:B------:R-:W1:Y:S01]  /*0440*/  F2F.F64.F32 R6, R25 ;  /* 0x0000001900067310 */ /* 0x000e620000201800 */
[----:B------:R-:W-:Y:S01]  /*0450*/  FMUL R16, R8, R9 ;  /* 0x0000000908107220 */ /* 0x000fe20000400000 */
[----:B---3--:R-:W-:-:S06]  /*0460*/  DADD R14, R14, R18 ;  /* 0x000000000e0e7229 */ /* 0x008fcc0000000012 */
[----:B------:R-:W3:Y:S01]  /*0470*/  F2F.F64.F32 R8, R16 ;  /* 0x0000001000087310 */ /* 0x000ee20000201800 */
[----:B------:R-:W-:Y:S01]  /*0480*/  FMUL R22, R22, R23 ;  /* 0x0000001716167220 */ /* 0x000fe20000400000 */
[----:B-1----:R-:W-:Y:S01]  /*0490*/  DADD R14, R14, R6 ;  /* 0x000000000e0e7229 */ /* 0x002fe20000000006 */
[----:B------:R-:W-:-:S07]  /*04a0*/  UIADD3 UR5, UPT, UPT, UR5, 0x8, URZ ;  /* 0x0000000805057890 */ /* 0x000fce000fffe0ff */
[----:B---3--:R-:W-:Y:S02]  /*04b0*/  DADD R8, R14, R8 ;  /* 0x000000000e087229 */ /* 0x008fe40000000008 */
[----:B------:R-:W-:Y:S01]  /*04c0*/  F2F.F64.F32 R14, R22 ;  /* 0x00000016000e7310 */ /* 0x000fe20000201800 */
[----:B------:R-:W-:Y:S01]  /*04d0*/  UISETP.NE.AND UP1, UPT, UR5, URZ, UPT ;  /* 0x000000ff0500728c */ /* 0x000fe2000bf25270 */
[----:B0-----:R-:W-:Y:S02]  /*04e0*/  IADD3 R10, P0, PT, R10, 0x20, RZ ;  /* 0x000000200a0a7810 */ /* 0x001fe40007f1e0ff */
[----:B------:R-:W-:Y:S02]  /*04f0*/  IADD3 R5, PT, PT, R5, 0x8, RZ ;  /* 0x0000000805057810 */ /* 0x000fe40007ffe0ff */
[----:B------:R-:W-:Y:S01]  /*0500*/  IADD3.X R11, PT, PT, RZ, R11, RZ, P0, !PT ;  /* 0x0000000bff0b7210 */ /* 0x000fe200007fe4ff */
[----:B--2---:R-:W-:-:S04]  /*0510*/  FMUL R20, R20, R21 ;  /* 0x0000001514147220 */ /* 0x004fc80000400000 */
[----:B------:R-:W0:Y:S02]  /*0520*/  F2F.F64.F32 R6, R20 ;  /* 0x0000001400067310 */ /* 0x000e240000201800 */
[----:B0-----:R-:W-:-:S08]  /*0530*/  DADD R6, R8, R6 ;  /* 0x0000000008067229 */ /* 0x001fd00000000006 */
[----:B------:R-:W-:Y:S01]  /*0540*/  DADD R14, R6, R14 ;  /* 0x00000000060e7229 */ /* 0x000fe2000000000e */
[----:B------:R-:W-:Y:S10]  /*0550*/  BRA.U UP1, `(.L_x_2) ;  /* 0xfffffffd01447547 */ /* 0x000ff4000b83ffff */
.L_x_1:
[----:B------:R-:W-:Y:S05]  /*0560*/  BRA.U !UP0, `(.L_x_3) ;  /* 0x0000000508207547 */ /* 0x000fea000b800000 */
[----:B------:R-:W-:Y:S02]  /*0570*/  UISETP.GE.U32.AND UP0, UPT, UR7, 0x4, UPT ;  /* 0x000000040700788c */ /* 0x000fe4000bf06070 */
[----:B------:R-:W-:-:S04]  /*0580*/  ULOP3.LUT UR8, UR6, 0x3, URZ, 0xc0, !UPT ;  /* 0x0000000306087892 */ /* 0x000fc8000f8ec0ff */
[----:B------:R-:W-:-:S03]  /*0590*/  UISETP.NE.AND UP1, UPT, UR8, URZ, UPT ;  /* 0x000000ff0800728c */ /* 0x000fc6000bf25270 */
[----:B------:R-:W-:Y:S08]  /*05a0*/  BRA.U !UP0, `(.L_x_4) ;  /* 0x00000001087c7547 */ /* 0x000ff0000b800000 */
[----:B------:R-:W0:Y:S01]  /*05b0*/  LDC.64 R6, c[0x0][0x388] ;  /* 0x0000e200ff067b82 */ /* 0x000e220000000a00 */
[----:B------:R-:W1:Y:S01]  /*05c0*/  LDCU.64 UR12, c[0x0][0x388] ;  /* 0x00007100ff0c77ac */ /* 0x000e620008000a00 */
[----:B------:R-:W-:Y:S02]  /*05d0*/  IADD3 R11, PT, PT, R0, UR4, RZ ;  /* 0x00000004000b7c10 */ /* 0x000fe4000fffe0ff */
[----:B------:R-:W-:Y:S02]  /*05e0*/  IADD3 R5, PT, PT, R2, UR4, RZ ;  /* 0x0000000402057c10 */ /* 0x000fe4000fffe0ff */
[----:B------:R-:W-:-:S04]  /*05f0*/  IADD3 R8, P0, PT, R0, UR4, RZ ;  /* 0x0000000400087c10 */ /* 0x000fc8000ff1e0ff */
[----:B------:R-:W-:Y:S02]  /*0600*/  IADD3.X R9, PT, PT, RZ, RZ, RZ, P0, !PT ;  /* 0x000000ffff097210 */ /* 0x000fe400007fe4ff */
[----:B-1----:R-:W-:Y:S01]  /*0610*/  LEA R12, P0, R8, UR12, 0x2 ;  /* 0x0000000c080c7c11 */ /* 0x002fe2000f8010ff */
[----:B0-----:R-:W-:-:S04]  /*0620*/  IMAD.WIDE.U32 R10, R11, 0x4, R6 ;  /* 0x000000040b0a7825 */ /* 0x001fc800078e0006 */
[----:B------:R-:W-:Y:S02]  /*0630*/  IMAD.WIDE R6, R5, 0x4, R6 ;  /* 0x0000000405067825 */ /* 0x000fe400078e0206 */
[----:B------:R-:W2:Y:S01]  /*0640*/  LDG.E R10, desc[UR10][R10.64] ;  /* 0x0000000a0a0a7981 */ /* 0x000ea2000c1e1900 */
[----:B------:R-:W-:-:S03]  /*0650*/  LEA.HI.X R13, R8, UR13, R9, 0x2, P0 ;  /* 0x0000000d080d7c11 */ /* 0x000fc600080f1409 */
[----:B------:R-:W2:Y:S04]  /*0660*/  LDG.E R5, desc[UR10][R6.64] ;  /* 0x0000000a06057981 */ /* 0x000ea8000c1e1900 */
[----:B------:R-:W3:Y:S04]  /*0670*/  LDG.E R16, desc[UR10][R6.64+0x4] ;  /* 0x0000040a06107981 */ /* 0x000ee8000c1e1900 */
[----:B------:R-:W3:Y:S04]  /*0680*/  LDG.E R17, desc[UR10][R12.64+0x4] ;  /* 0x0000040a0c117981 */ /* 0x000ee8000c1e1900 */
[----:B------:R-:W4:Y:S04]  /*0690*/  LDG.E R18, desc[UR10][R6.64+0x8] ;  /* 0x0000080a06127981 */ /* 0x000f28000c1e1900 */
[----:B------:R-:W4:Y:S04]  /*06a0*/  LDG.E R19, desc[UR10][R12.64+0x8] ;  /* 0x0000080a0c137981 */ /* 0x000f28000c1e1900 */
[----:B------:R-:W5:Y:S04]  /*06b0*/  LDG.E R21, desc[UR10][R12.64+0xc] ;  /* 0x00000c0a0c157981 */ /* 0x000f68000c1e1900 */
[----:B------:R-:W5:Y:S01]  /*06c0*/  LDG.E R20, desc[UR10][R6.64+0xc] ;  /* 0x00000c0a06147981 */ /* 0x000f62000c1e1900 */
[----:B------:R-:W-:Y:S01]  /*06d0*/  UIADD3 UR4, UPT, UPT, UR4, 0x4, URZ ;  /* 0x0000000404047890 */ /* 0x000fe2000fffe0ff */
[----:B--2---:R-:W-:-:S04]  /*06e0*/  FMUL R5, R5, R10 ;  /* 0x0000000a05057220 */ /* 0x004fc80000400000 */
[----:B------:R-:W0:Y:S01]  /*06f0*/  F2F.F64.F32 R8, R5 ;  /* 0x0000000500087310 */ /* 0x000e220000201800 */
[----:B---3--:R-:W-:-:S07]  /*0700*/  FMUL R16, R16, R17 ;  /* 0x0000001110107220 */ /* 0x008fce0000400000 */
[----:B------:R-:W1:Y:S01]  /*0710*/  F2F.F64.F32 R10, R16 ;  /* 0x00000010000a7310 */ /* 0x000e620000201800 */
[----:B----4-:R-:W-:Y:S01]  /*0720*/  FMUL R18, R18, R19 ;  /* 0x0000001312127220 */ /* 0x010fe20000400000 */
[----:B0-----:R-:W-:-:S06]  /*0730*/  DADD R8, R14, R8 ;  /* 0x000000000e087229 */ /* 0x001fcc0000000008 */
[----:B------:R-:W0:Y:S01]  /*0740*/  F2F.F64.F32 R14, R18 ;  /* 0x00000012000e7310 */ /* 0x000e220000201800 */
[----:B-----5:R-:W-:Y:S01]  /*0750*/  FMUL R20, R20, R21 ;  /* 0x0000001514147220 */ /* 0x020fe20000400000 */
[----:B-1----:R-:W-:-:S06]  /*0760*/  DADD R8, R8, R10 ;  /* 0x0000000008087229 */ /* 0x002fcc000000000a */
[----:B------:R-:W1:Y:S02]  /*0770*/  F2F.F64.F32 R10, R20 ;  /* 0x00000014000a7310 */ /* 0x000e640000201800 */
[----:B0-----:R-:W-:-:S08]  /*0780*/  DADD R14, R8, R14 ;  /* 0x00000000080e7229 */ /* 0x001fd0000000000e */
[----:B-1----:R-:W-:-:S11]  /*0790*/  DADD R14, R14, R10 ;  /* 0x000000000e0e7229 */ /* 0x002fd6000000000a */
.L_x_4:
[----:B------:R-:W-:Y:S05]  /*07a0*/  BRA.U !UP1, `(.L_x_3) ;  /* 0x0000000109907547 */ /* 0x000fea000b800000 */
[----:B------:R-:W-:Y:S02]  /*07b0*/  UISETP.NE.AND UP0, UPT, UR8, 0x1, UPT ;  /* 0x000000010800788c */ /* 0x000fe4000bf05270 */
[----:B------:R-:W-:-:S04]  /*07c0*/  ULOP3.LUT UR5, UR6, 0x1, URZ, 0xc0, !UPT ;  /* 0x0000000106057892 */ /* 0x000fc8000f8ec0ff */
[----:B------:R-:W-:-:S03]  /*07d0*/  UISETP.NE.U32.AND UP1, UPT, UR5, 0x1, UPT ;  /* 0x000000010500788c */ /* 0x000fc6000bf25070 */
        /* <DEDUP_REMOVED lines=9> */
[----:B------:R-:W-:Y:S01]  /*0870*/  IMAD.WIDE R6, R5, 0x4, R6 ;  /* 0x0000000405067825 */ /* 0x000fe200078e0206 */
[----:B------:R-:W-:Y:S01]  /*0880*/  LEA.HI.X R13, R10, UR7, R11, 0x2, P0 ;  /* 0x000000070a0d7c11 */ /* 0x000fe200080f140b */
[----:B------:R-:W2:Y:S04]  /*0890*/  LDG.E R8, desc[UR10][R8.64] ;  /* 0x0000000a08087981 */ /* 0x000ea8000c1e1900 */
[----:B------:R-:W2:Y:S04]  /*08a0*/  LDG.E R5, desc[UR10][R6.64] ;  /* 0x0000000a06057981 */ /* 0x000ea8000c1e1900 */
[----:B------:R-:W3:Y:S04]  /*08b0*/  LDG.E R13, desc[UR10][R12.64+0x4] ;  /* 0x0000040a0c0d7981 */ /* 0x000ee8000c1e1900 */
[----:B------:R-:W3:Y:S01]  /*08c0*/  LDG.E R16, desc[UR10][R6.64+0x4] ;  /* 0x0000040a06107981 */ /* 0x000ee2000c1e1900 */
[----:B------:R-:W-:Y:S01]  /*08d0*/  UIADD3 UR4, UPT, UPT, UR4, 0x2, URZ ;  /* 0x0000000204047890 */ /* 0x000fe2000fffe0ff */
[----:B--2---:R-:W-:-:S04]  /*08e0*/  FMUL R5, R5, R8 ;  /* 0x0000000805057220 */ /* 0x004fc80000400000 */
[----:B------:R-:W0:Y:S01]  /*08f0*/  F2F.F64.F32 R10, R5 ;  /* 0x00000005000a7310 */ /* 0x000e220000201800 */
[----:B---3--:R-:W-:-:S07]  /*0900*/  FMUL R16, R16, R13 ;  /* 0x0000000d10107220 */ /* 0x008fce0000400000 */
[----:B------:R-:W1:Y:S01]  /*0910*/  F2F.F64.F32 R16, R16 ;  /* 0x0000001000107310 */ /* 0x000e620000201800 */
[----:B0-----:R-:W-:-:S08]  /*0920*/  DADD R10, R14, R10 ;  /* 0x000000000e0a7229 */ /* 0x001fd0000000000a */
[----:B-1----:R-:W-:-:S11]  /*0930*/  DADD R14, R10, R16 ;  /* 0x000000000a0e7229 */ /* 0x002fd60000000010 */
.L_x_5:
[----:B------:R-:W-:Y:S05]  /*0940*/  BRA.U UP1, `(.L_x_3) ;  /* 0x0000000101287547 */ /* 0x000fea000b800000 */
[----:B------:R-:W0:Y:S01]  /*0950*/  LDC.64 R8, c[0x0][0x388] ;  /* 0x0000e200ff087b82 */ /* 0x000e220000000a00 */
[----:B------:R-:W-:Y:S02]  /*0960*/  IADD3 R7, PT, PT, R2, UR4, RZ ;  /* 0x0000000402077c10 */ /* 0x000fe4000fffe0ff */
[----:B------:R-:W-:-:S03]  /*0970*/  IADD3 R5, PT, PT, R0, UR4, RZ ;  /* 0x0000000400057c10 */ /* 0x000fc6000fffe0ff */
[----:B0-----:R-:W-:-:S04]  /*0980*/  IMAD.WIDE R6, R7, 0x4, R8 ;  /* 0x0000000407067825 */ /* 0x001fc800078e0208 */
[----:B------:R-:W-:Y:S02]  /*0990*/  IMAD.WIDE.U32 R8, R5, 0x4, R8 ;  /* 0x0000000405087825 */ /* 0x000fe400078e0008 */
[----:B------:R-:W2:Y:S04]  /*09a0*/  LDG.E R6, desc[UR10][R6.64] ;  /* 0x0000000a06067981 */ /* 0x000ea8000c1e1900 */
[----:B------:R-:W2:Y:S02]  /*09b0*/  LDG.E R9, desc[UR10][R8.64] ;  /* 0x0000000a08097981 */ /* 0x000ea4000c1e1900 */
[----:B--2---:R-:W-:-:S06]  /*09c0*/  FMUL R10, R6, R9 ;  /* 0x00000009060a7220 */ /* 0x004fcc0000400000 */
[----:B------:R-:W0:Y:S02]  /*09d0*/  F2F.F64.F32 R10, R10 ;  /* 0x0000000a000a7310 */ /* 0x000e240000201800 */
[----:B0-----:R-:W-:-:S11]  /*09e0*/  DADD R14, R14, R10 ;  /* 0x000000000e0e7229 */ /* 0x001fd6000000000a */
.L_x_3:
[----:B------:R0:W1:Y:S02]  /*09f0*/  F2F.F32.F64 R15, R14 ;  /* 0x0000000e000f7310 */ /* 0x0000640000301000 */
.L_x_0:
[----:B------:R-:W2:Y:S01]  /*0a00*/  LDC.64 R6, c[0x0][0x380] ;  /* 0x0000e000ff067b82 */ /* 0x000ea20000000a00 */
[----:B------:R-:W-:-:S04]  /*0a10*/  IMAD R3, R4, UR9, R3 ;  /* 0x0000000904037c24 */ /* 0x000fc8000f8e0203 */
[----:B--2---:R-:W-:-:S05]  /*0a20*/  IMAD.WIDE.U32 R2, R3, 0x4, R6 ;  /* 0x0000000403027825 */ /* 0x004fca00078e0006 */
[----:B-1----:R-:W-:Y:S01]  /*0a30*/  STG.E desc[UR10][R2.64], R15 ;  /* 0x0000000f02007986 */ /* 0x002fe2000c10190a */
[----:B------:R-:W-:Y:S05]  /*0a40*/  EXIT ;  /* 0x000000000000794d */ /* 0x000fea0003800000 */
.L_x_6:
[----:B------:R-:W-:-:S00]  /*0a50*/  BRA `(.L_x_6) ;  /* 0xfffffffc00fc7947 */ /* 0x000fc0000383ffff */
[----:B------:R-:W-:-:S00]  /*0a60*/  NOP ;  /* 0x0000000000007918 */ /* 0x000fc00000000000 */
        /* <DEDUP_REMOVED lines=9> */
.L_x_7:


//--------------------- .nv.shared.reserved.0     --------------------------
	.section	.nv.shared.reserved.0,"aw",@nobits
	.weak		__nv_reservedSMEM_offset_0_alias
	.size		__nv_reservedSMEM_offset_0_alias, 0, 64
	.other		__nv_reservedSMEM_offset_0_alias,@"STO_CUDA_RESERVED_SHARED STV_DEFAULT"
__nv_reservedSMEM_offset_0_alias:
	.zero		0
	.zero		64


//--------------------- .nv.constant0._Z8mykernelPfPKfii --------------------------
	.section	.nv.constant0._Z8mykernelPfPKfii,"a",@progbits
	.sectionflags	@""
	.align	4
.nv.constant0._Z8mykernelPfPKfii:
	.zero		920


//--------------------- SYMBOLS --------------------------

	.type		.nv.reservedSmem.offset0,@object
	.size		.nv.reservedSmem.offset0,0x4
